	.headerflags	@"EF_CUDA_TEXMODE_UNIFIED EF_CUDA_64BIT_ADDRESS EF_CUDA_ACCELERATORS EF_CUDA_SM90 EF_CUDA_VIRTUAL_SM(EF_CUDA_SM90)"
	.elftype	@"ET_EXEC"


//--------------------- .nv.info                  --------------------------
	.section	.nv.info,"",@"SHT_CUDA_INFO"
	.align	4


	//----- nvinfo : EIATTR_REGCOUNT
	.align		4
        /*0000*/ 	.byte	0x04, 0x2f
        /*0002*/ 	.short	(.L_1 - .L_0)
	.align		4
.L_0:
        /*0004*/ 	.word	index@(triton_poi_fused_avg_pool2d_10)
        /*0008*/ 	.word	0x0000000e


	//----- nvinfo : EIATTR_MIN_STACK_SIZE
	.align		4
.L_1:
        /*000c*/ 	.byte	0x04, 0x12
        /*000e*/ 	.short	(.L_3 - .L_2)
	.align		4
.L_2:
        /*0010*/ 	.word	index@(triton_poi_fused_avg_pool2d_10)
        /*0014*/ 	.word	0x00000000


	//----- nvinfo : EIATTR_FRAME_SIZE
	.align		4
.L_3:
        /*0018*/ 	.byte	0x04, 0x11
        /*001a*/ 	.short	(.L_5 - .L_4)
	.align		4
.L_4:
        /*001c*/ 	.word	index@(triton_poi_fused_avg_pool2d_10)
        /*0020*/ 	.word	0x00000000


	//----- nvinfo : EIATTR_MIN_STACK_SIZE
	.align		4
.L_5:
        /*0024*/ 	.byte	0x04, 0x12
        /*0026*/ 	.short	(.L_7 - .L_6)
	.align		4
.L_6:
        /*0028*/ 	.word	index@(triton_poi_fused_avg_pool2d_10)
        /*002c*/ 	.word	0x00000000
.L_7:


//--------------------- .nv.info.triton_poi_fused_avg_pool2d_10 --------------------------
	.section	.nv.info.triton_poi_fused_avg_pool2d_10,"",@"SHT_CUDA_INFO"
	.sectionflags	@""
	.align	4


	//----- nvinfo : EIATTR_CUDA_API_VERSION
	.align		4
        /*0000*/ 	.byte	0x04, 0x37
        /*0002*/ 	.short	(.L_9 - .L_8)
.L_8:
        /*0004*/ 	.word	0x0000007c


	//----- nvinfo : EIATTR_KPARAM_INFO
	.align		4
.L_9:
        /*0008*/ 	.byte	0x04, 0x17
        /*000a*/ 	.short	(.L_11 - .L_10)
.L_10:
        /*000c*/ 	.word	0x00000000
        /*0010*/ 	.short	0x0002
        /*0012*/ 	.short	0x0010
        /*0014*/ 	.byte	0x00, 0xf0, 0x11, 0x00


	//----- nvinfo : EIATTR_KPARAM_INFO
	.align		4
.L_11:
        /*0018*/ 	.byte	0x04, 0x17
        /*001a*/ 	.short	(.L_13 - .L_12)
.L_12:
        /*001c*/ 	.word	0x00000000
        /*0020*/ 	.short	0x0001
        /*0022*/ 	.short	0x0008
        /*0024*/ 	.byte	0x00, 0xf4, 0x21, 0x00


	//----- nvinfo : EIATTR_KPARAM_INFO
	.align		4
.L_13:
        /*0028*/ 	.byte	0x04, 0x17
        /*002a*/ 	.short	(.L_15 - .L_14)
.L_14:
        /*002c*/ 	.word	0x00000000
        /*0030*/ 	.short	0x0000
        /*0032*/ 	.short	0x0000
        /*0034*/ 	.byte	0x00, 0xf4, 0x21, 0x00


	//----- nvinfo : EIATTR_SPARSE_MMA_MASK
	.align		4
.L_15:
        /*0038*/ 	.byte	0x03, 0x50
        /*003a*/ 	.short	0x0000


	//----- nvinfo : EIATTR_MAXREG_COUNT
	.align		4
        /*003c*/ 	.byte	0x03, 0x1b
        /*003e*/ 	.short	0x00ff


	//----- nvinfo : EIATTR_EXIT_INSTR_OFFSETS
	.align		4
        /*0040*/ 	.byte	0x04, 0x1c
        /*0042*/ 	.short	(.L_17 - .L_16)


	//   ....[0]....
.L_16:
        /*0044*/ 	.word	0x000001b0


	//   ....[1]....
        /*0048*/ 	.word	0x000001d0


	//----- nvinfo : EIATTR_REQNTID
	.align		4
.L_17:
        /*004c*/ 	.byte	0x04, 0x10
        /*004e*/ 	.short	(.L_19 - .L_18)
.L_18:
        /*0050*/ 	.word	0x00000080
        /*0054*/ 	.word	0x00000001
        /*0058*/ 	.word	0x00000001


	//----- nvinfo : EIATTR_CRS_STACK_SIZE
	.align		4
.L_19:
        /*005c*/ 	.byte	0x04, 0x1e
        /*005e*/ 	.short	(.L_21 - .L_20)
.L_20:
        /*0060*/ 	.word	0x00000000


	//----- nvinfo : EIATTR_CBANK_PARAM_SIZE
	.align		4
.L_21:
        /*0064*/ 	.byte	0x03, 0x19
        /*0066*/ 	.short	0x0014


	//----- nvinfo : EIATTR_PARAM_CBANK
	.align		4
        /*0068*/ 	.byte	0x04, 0x0a
        /*006a*/ 	.short	(.L_23 - .L_22)
	.align		4
.L_22:
        /*006c*/ 	.word	index@(.nv.constant0.triton_poi_fused_avg_pool2d_10)
        /*0070*/ 	.short	0x0210
        /*0072*/ 	.short	0x0014


	//----- nvinfo : EIATTR_SW_WAR
	.align		4
.L_23:
        /*0074*/ 	.byte	0x04, 0x36
        /*0076*/ 	.short	(.L_25 - .L_24)
.L_24:
        /*0078*/ 	.word	0x00000008
.L_25:


//--------------------- .nv.callgraph             --------------------------
	.section	.nv.callgraph,"",@"SHT_CUDA_CALLGRAPH"
	.align	4
	.sectionentsize	8
	.align		4
        /*0000*/ 	.word	0x00000000
	.align		4
        /*0004*/ 	.word	0xffffffff
	.align		4
        /*0008*/ 	.word	0x00000000
	.align		4
        /*000c*/ 	.word	0xfffffffe
	.align		4
        /*0010*/ 	.word	0x00000000
	.align		4
        /*0014*/ 	.word	0xfffffffd
	.align		4
        /*0018*/ 	.word	0x00000000
	.align		4
        /*001c*/ 	.word	0xfffffffc


//--------------------- .text.triton_poi_fused_avg_pool2d_10 --------------------------
	.section	.text.triton_poi_fused_avg_pool2d_10,"ax",@progbits
	.align	128
        .global         triton_poi_fused_avg_pool2d_10
        .type           triton_poi_fused_avg_pool2d_10,@function
        .size           triton_poi_fused_avg_pool2d_10,(.L_x_3 - triton_poi_fused_avg_pool2d_10)
        .other          triton_poi_fused_avg_pool2d_10,@"STO_CUDA_ENTRY STV_DEFAULT"
triton_poi_fused_avg_pool2d_10:
.text.triton_poi_fused_avg_pool2d_10:
[----:B------:R-:W0:Y:S02]  /*0000*/  LDC R1, c[0x0][0x28] ;  /* 0x00000a00ff017b82 */ /* 0x000e240000000800 */
[----:B------:R-:W1:Y:S01]  /*0010*/  S2R R0, SR_TID.X ;  /* 0x0000000000007919 */ /* 0x000e620000002100 */
[----:B------:R-:W2:Y:S01]  /*0020*/  LDC.64 R4, c[0x0][0x218] ;  /* 0x00008600ff047b82 */ /* 0x000ea20000000a00 */
[----:B------:R-:W-:Y:S01]  /*0030*/  ULDC.64 UR4, c[0x0][0x208] ;  /* 0x0000820000047ab9 */ /* 0x000fe20000000a00 */
[----:B------:R-:W-:Y:S01]  /*0040*/  BSSY B0, `(.L_x_0) ;  /* 0x0000016000007945 */ /* 0x000fe20003800000 */
[----:B------:R-:W3:Y:S05]  /*0050*/  S2R R7, SR_CTAID.X ;  /* 0x0000000000077919 */ /* 0x000eea0000002500 */
[----:B------:R-:W4:Y:S01]  /*0060*/  LDC.64 R2, c[0x0][0x210] ;  /* 0x00008400ff027b82 */ /* 0x000f220000000a00 */
[----:B-1----:R-:W-:-:S05]  /*0070*/  IMAD.SHL.U32 R0, R0, 0x2, RZ ;  /* 0x0000000200007824 */ /* 0x002fca00078e00ff */
[----:B------:R-:W-:-:S04]  /*0080*/  LOP3.LUT R0, R0, 0xfe, RZ, 0xc0, !PT ;  /* 0x000000fe00007812 */ /* 0x000fc800078ec0ff */
[----:B---3--:R-:W-:-:S04]  /*0090*/  LEA R7, R7, R0, 0x8 ;  /* 0x0000000007077211 */ /* 0x008fc800078e40ff */
[C---:B------:R-:W-:Y:S01]  /*00a0*/  ISETP.GE.AND P0, PT, R7.reuse, 0x2c00, PT ;  /* 0x00002c000700780c */ /* 0x040fe20003f06270 */
[----:B------:R-:W-:-:S04]  /*00b0*/  IMAD.HI R0, R7, 0x2e8ba2e9, RZ ;  /* 0x2e8ba2e907007827 */ /* 0x000fc800078e02ff */
[----:B--2---:R-:W-:Y:S01]  /*00c0*/  IMAD.WIDE R4, R7, 0x4, R4 ;  /* 0x0000000407047825 */ /* 0x004fe200078e0204 */
[----:B------:R-:W-:-:S04]  /*00d0*/  SHF.R.U32.HI R9, RZ, 0x1f, R0 ;  /* 0x0000001fff097819 */ /* 0x000fc80000011600 */
[CC--:B------:R-:W-:Y:S02]  /*00e0*/  LEA.HI.SX32 R6, R0.reuse, R9.reuse, 0x1d ;  /* 0x0000000900067211 */ /* 0x0c0fe400078feaff */
[----:B------:R-:W-:Y:S02]  /*00f0*/  LEA.HI.SX32 R11, R0, R9, 0x1a ;  /* 0x00000009000b7211 */ /* 0x000fe400078fd2ff */
[C---:B------:R-:W-:Y:S01]  /*0100*/  LEA.HI R8, R6.reuse, R6, RZ, 0x3 ;  /* 0x0000000606087211 */ /* 0x040fe200078f18ff */
[----:B------:R-:W-:-:S03]  /*0110*/  IMAD R0, R6, -0x2c, R7 ;  /* 0xffffffd406007824 */ /* 0x000fc600078e0207 */
[----:B------:R-:W-:Y:S01]  /*0120*/  LOP3.LUT R9, R8, 0xfffffff8, RZ, 0xc0, !PT ;  /* 0xfffffff808097812 */ /* 0x000fe200078ec0ff */
[----:B------:R-:W-:-:S04]  /*0130*/  IMAD R0, R11, 0x580, R0 ;  /* 0x000005800b007824 */ /* 0x000fc800078e0200 */
[----:B------:R-:W-:Y:S01]  /*0140*/  IMAD.IADD R9, R6, 0x1, -R9 ;  /* 0x0000000106097824 */ /* 0x000fe200078e0a09 */
[----:B------:R-:W-:-:S03]  /*0150*/  CS2R R6, SRZ ;  /* 0x0000000000067805 */ /* 0x000fc6000001ff00 */
[----:B------:R-:W-:-:S04]  /*0160*/  IMAD R9, R9, 0x58, R0 ;  /* 0x0000005809097824 */ /* 0x000fc800078e0200 */
[----:B----4-:R-:W-:Y:S01]  /*0170*/  IMAD.WIDE R2, R9, 0x4, R2 ;  /* 0x0000000409027825 */ /* 0x010fe200078e0202 */
[----:B------:R-:W-:Y:S06]  /*0180*/  @P0 BRA `(.L_x_1) ;  /* 0x0000000000040947 */ /* 0x000fec0003800000 */
[----:B------:R1:W5:Y:S02]  /*0190*/  LDG.E.64 R6, desc[UR4][R2.64] ;  /* 0x0000000402067981 */ /* 0x000364000c1e1b00 */
.L_x_1:
[----:B------:R-:W-:Y:S05]  /*01a0*/  BSYNC B0 ;  /* 0x0000000000007941 */ /* 0x000fea0003800000 */
.L_x_0:
[----:B------:R-:W-:Y:S05]  /*01b0*/  @P0 EXIT ;  /* 0x000000000000094d */ /* 0x000fea0003800000 */
[----:B-----5:R-:W-:Y:S01]  /*01c0*/  STG.E.64 desc[UR4][R4.64], R6 ;  /* 0x0000000604007986 */ /* 0x020fe2000c101b04 */
[----:B------:R-:W-:Y:S05]  /*01d0*/  EXIT ;  /* 0x000000000000794d */ /* 0x000fea0003800000 */
.L_x_2:
[----:B------:R-:W-:-:S00]  /*01e0*/  BRA `(.L_x_2) ;  /* 0xfffffffc00fc7947 */ /* 0x000fc0000383ffff */
[----:B------:R-:W-:-:S00]  /*01f0*/  NOP ;  /* 0x0000000000007918 */ /* 0x000fc00000000000 */
        /* <DEDUP_REMOVED lines=8> */
.L_x_3:


//--------------------- .nv.constant0.triton_poi_fused_avg_pool2d_10 --------------------------
	.section	.nv.constant0.triton_poi_fused_avg_pool2d_10,"a",@progbits
	.sectionflags	@""
	.align	4
.nv.constant0.triton_poi_fused_avg_pool2d_10:
	.zero		548
